//
// Generated by NVIDIA NVVM Compiler
//
// Compiler Build ID: CL-36424714
// Cuda compilation tools, release 13.0, V13.0.88
// Based on NVVM 20.0.0
//

.version 9.0
.target sm_100
.address_size 64

	// .globl	_ZN3cub18CUB_300001_SM_10006detail11EmptyKernelIvEEvv
.global .align 1 .b8 _ZN41_INTERNAL_8dbf6866_4_k_cu_190a5802_1732414cuda3std3__45__cpo5beginE[1];
.global .align 1 .b8 _ZN41_INTERNAL_8dbf6866_4_k_cu_190a5802_1732414cuda3std3__45__cpo3endE[1];
.global .align 1 .b8 _ZN41_INTERNAL_8dbf6866_4_k_cu_190a5802_1732414cuda3std3__45__cpo6cbeginE[1];
.global .align 1 .b8 _ZN41_INTERNAL_8dbf6866_4_k_cu_190a5802_1732414cuda3std3__45__cpo4cendE[1];
.global .align 1 .b8 _ZN41_INTERNAL_8dbf6866_4_k_cu_190a5802_1732414cuda3std3__45__cpo6rbeginE[1];
.global .align 1 .b8 _ZN41_INTERNAL_8dbf6866_4_k_cu_190a5802_1732414cuda3std3__45__cpo4rendE[1];
.global .align 1 .b8 _ZN41_INTERNAL_8dbf6866_4_k_cu_190a5802_1732414cuda3std3__45__cpo7crbeginE[1];
.global .align 1 .b8 _ZN41_INTERNAL_8dbf6866_4_k_cu_190a5802_1732414cuda3std3__45__cpo5crendE[1];
.global .align 1 .b8 _ZN41_INTERNAL_8dbf6866_4_k_cu_190a5802_1732414cuda3std3__443_GLOBAL__N__8dbf6866_4_k_cu_190a5802_1732416ignoreE[1];
.global .align 1 .b8 _ZN41_INTERNAL_8dbf6866_4_k_cu_190a5802_1732414cuda3std3__419piecewise_constructE[1];
.global .align 1 .b8 _ZN41_INTERNAL_8dbf6866_4_k_cu_190a5802_1732414cuda3std3__48in_placeE[1];
.global .align 1 .b8 _ZN41_INTERNAL_8dbf6866_4_k_cu_190a5802_1732414cuda3std3__420unreachable_sentinelE[1];
.global .align 1 .b8 _ZN41_INTERNAL_8dbf6866_4_k_cu_190a5802_1732414cuda3std3__47nulloptE[1];
.global .align 1 .b8 _ZN41_INTERNAL_8dbf6866_4_k_cu_190a5802_1732414cuda3std3__48unexpectE[1];
.global .align 1 .b8 _ZN41_INTERNAL_8dbf6866_4_k_cu_190a5802_1732414cuda3std6ranges3__45__cpo4swapE[1];
.global .align 1 .b8 _ZN41_INTERNAL_8dbf6866_4_k_cu_190a5802_1732414cuda3std6ranges3__45__cpo9iter_moveE[1];
.global .align 1 .b8 _ZN41_INTERNAL_8dbf6866_4_k_cu_190a5802_1732414cuda3std6ranges3__45__cpo5beginE[1];
.global .align 1 .b8 _ZN41_INTERNAL_8dbf6866_4_k_cu_190a5802_1732414cuda3std6ranges3__45__cpo3endE[1];
.global .align 1 .b8 _ZN41_INTERNAL_8dbf6866_4_k_cu_190a5802_1732414cuda3std6ranges3__45__cpo6cbeginE[1];
.global .align 1 .b8 _ZN41_INTERNAL_8dbf6866_4_k_cu_190a5802_1732414cuda3std6ranges3__45__cpo4cendE[1];
.global .align 1 .b8 _ZN41_INTERNAL_8dbf6866_4_k_cu_190a5802_1732414cuda3std6ranges3__45__cpo7advanceE[1];
.global .align 1 .b8 _ZN41_INTERNAL_8dbf6866_4_k_cu_190a5802_1732414cuda3std6ranges3__45__cpo9iter_swapE[1];
.global .align 1 .b8 _ZN41_INTERNAL_8dbf6866_4_k_cu_190a5802_1732414cuda3std6ranges3__45__cpo4nextE[1];
.global .align 1 .b8 _ZN41_INTERNAL_8dbf6866_4_k_cu_190a5802_1732414cuda3std6ranges3__45__cpo4prevE[1];
.global .align 1 .b8 _ZN41_INTERNAL_8dbf6866_4_k_cu_190a5802_1732414cuda3std6ranges3__45__cpo4dataE[1];
.global .align 1 .b8 _ZN41_INTERNAL_8dbf6866_4_k_cu_190a5802_1732414cuda3std6ranges3__45__cpo5cdataE[1];
.global .align 1 .b8 _ZN41_INTERNAL_8dbf6866_4_k_cu_190a5802_1732414cuda3std6ranges3__45__cpo4sizeE[1];
.global .align 1 .b8 _ZN41_INTERNAL_8dbf6866_4_k_cu_190a5802_1732414cuda3std6ranges3__45__cpo5ssizeE[1];
.global .align 1 .b8 _ZN41_INTERNAL_8dbf6866_4_k_cu_190a5802_1732414cuda3std6ranges3__45__cpo8distanceE[1];
.global .align 1 .b8 _ZN41_INTERNAL_8dbf6866_4_k_cu_190a5802_1732416thrust24THRUST_300001_SM_1000_NS8cuda_cub3parE[1];
.global .align 1 .b8 _ZN41_INTERNAL_8dbf6866_4_k_cu_190a5802_1732416thrust24THRUST_300001_SM_1000_NS8cuda_cub10par_nosyncE[1];
.global .align 1 .b8 _ZN41_INTERNAL_8dbf6866_4_k_cu_190a5802_1732416thrust24THRUST_300001_SM_1000_NS6system6detail10sequential3seqE[1];
.global .align 1 .b8 _ZN41_INTERNAL_8dbf6866_4_k_cu_190a5802_1732416thrust24THRUST_300001_SM_1000_NS6system3cpp3parE[1];
.global .align 1 .b8 _ZN41_INTERNAL_8dbf6866_4_k_cu_190a5802_1732416thrust24THRUST_300001_SM_1000_NS12placeholders2_1E[1];
.global .align 1 .b8 _ZN41_INTERNAL_8dbf6866_4_k_cu_190a5802_1732416thrust24THRUST_300001_SM_1000_NS12placeholders2_2E[1];
.global .align 1 .b8 _ZN41_INTERNAL_8dbf6866_4_k_cu_190a5802_1732416thrust24THRUST_300001_SM_1000_NS12placeholders2_3E[1];
.global .align 1 .b8 _ZN41_INTERNAL_8dbf6866_4_k_cu_190a5802_1732416thrust24THRUST_300001_SM_1000_NS12placeholders2_4E[1];
.global .align 1 .b8 _ZN41_INTERNAL_8dbf6866_4_k_cu_190a5802_1732416thrust24THRUST_300001_SM_1000_NS12placeholders2_5E[1];
.global .align 1 .b8 _ZN41_INTERNAL_8dbf6866_4_k_cu_190a5802_1732416thrust24THRUST_300001_SM_1000_NS12placeholders2_6E[1];
.global .align 1 .b8 _ZN41_INTERNAL_8dbf6866_4_k_cu_190a5802_1732416thrust24THRUST_300001_SM_1000_NS12placeholders2_7E[1];
.global .align 1 .b8 _ZN41_INTERNAL_8dbf6866_4_k_cu_190a5802_1732416thrust24THRUST_300001_SM_1000_NS12placeholders2_8E[1];
.global .align 1 .b8 _ZN41_INTERNAL_8dbf6866_4_k_cu_190a5802_1732416thrust24THRUST_300001_SM_1000_NS12placeholders2_9E[1];
.global .align 1 .b8 _ZN41_INTERNAL_8dbf6866_4_k_cu_190a5802_1732416thrust24THRUST_300001_SM_1000_NS12placeholders3_10E[1];
.global .align 1 .b8 _ZN41_INTERNAL_8dbf6866_4_k_cu_190a5802_1732416thrust24THRUST_300001_SM_1000_NS3seqE[1];
.global .align 1 .b8 _ZN41_INTERNAL_8dbf6866_4_k_cu_190a5802_1732416thrust24THRUST_300001_SM_1000_NS6deviceE[1];

.visible .entry _ZN3cub18CUB_300001_SM_10006detail11EmptyKernelIvEEvv()
{


	ret;

}


// ===== COMPILED SASS (sm_100) =====

	.target	sm_100

	.elftype	@"ET_EXEC"


//--------------------- .note.nv.tkinfo           --------------------------
	.section	.note.nv.tkinfo,"",@"SHT_NOTE"
	.sectionflags	@"SHF_NOTE_NV_TKINFO"
	.tkinfo
        /*0018*/ 	.word	0x00000002
        /*0030*/ 	.string	""
        /*0030*/ 	.string	"ptxas"
        /*0030*/ 	.string	"Cuda compilation tools, release 13.0, V13.0.88"
        /*0030*/ 	.string	"Build cuda_13.0.r13.0/compiler.36424714_0"
        /*0030*/ 	.string	"-arch sm_100 -m 64 "



//--------------------- .note.nv.cuinfo           --------------------------
	.section	.note.nv.cuinfo,"",@"SHT_NOTE"
	.sectionflags	@"SHF_NOTE_NV_CUINFO"
        /*0018*/ 	.short	0x0002
        /*001a*/ 	.short	0x0064
        /*001c*/ 	.short	0x0082
	.zero		2


//--------------------- .nv.info                  --------------------------
	.section	.nv.info,"",@"SHT_CUDA_INFO"
	.align	4


	//----- nvinfo : EIATTR_REGCOUNT
	.align		4
        /*0000*/ 	.byte	0x04, 0x2f
        /*0002*/ 	.short	(.L_46 - .L_45)
	.align		4
.L_45:
        /*0004*/ 	.word	index@(_ZN3cub18CUB_300001_SM_10006detail11EmptyKernelIvEEvv)
        /*0008*/ 	.word	0x00000004


	//----- nvinfo : EIATTR_FRAME_SIZE
	.align		4
.L_46:
        /*000c*/ 	.byte	0x04, 0x11
        /*000e*/ 	.short	(.L_48 - .L_47)
	.align		4
.L_47:
        /*0010*/ 	.word	index@(_ZN3cub18CUB_300001_SM_10006detail11EmptyKernelIvEEvv)
        /*0014*/ 	.word	0x00000000


	//----- nvinfo : EIATTR_MIN_STACK_SIZE
	.align		4
.L_48:
        /*0018*/ 	.byte	0x04, 0x12
        /*001a*/ 	.short	(.L_50 - .L_49)
	.align		4
.L_49:
        /*001c*/ 	.word	index@(_ZN3cub18CUB_300001_SM_10006detail11EmptyKernelIvEEvv)
        /*0020*/ 	.word	0x00000000
.L_50:


//--------------------- .nv.compat                --------------------------
	.section	.nv.compat,"",@"SHT_CUDA_COMPAT_INFO"
	.align	4
        /*0000*/ 	.byte	0x02, 0x09, 0x00, 0x00, 0x02, 0x02, 0x01, 0x00, 0x02, 0x05, 0x05, 0x00, 0x03, 0x07, 0x01, 0x01
        /*0010*/ 	.byte	0x02, 0x03, 0x00, 0x00, 0x02, 0x06, 0x01, 0x00, 0x04, 0x0b, 0x08, 0x00, 0x09, 0x00, 0x00, 0x00
        /*0020*/ 	.byte	0x00, 0x00, 0x00, 0x00


//--------------------- .nv.info._ZN3cub18CUB_300001_SM_10006detail11EmptyKernelIvEEvv --------------------------
	.section	.nv.info._ZN3cub18CUB_300001_SM_10006detail11EmptyKernelIvEEvv,"",@"SHT_CUDA_INFO"
	.sectionflags	@""
	.align	4


	//----- nvinfo : EIATTR_CUDA_API_VERSION
	.align		4
        /*0000*/ 	.byte	0x04, 0x37
        /*0002*/ 	.short	(.L_52 - .L_51)
.L_51:
        /*0004*/ 	.word	0x00000082


	//----- nvinfo : EIATTR_SPARSE_MMA_MASK
	.align		4
.L_52:
        /*0008*/ 	.byte	0x03, 0x50
        /*000a*/ 	.short	0x0000


	//----- nvinfo : EIATTR_MAXREG_COUNT
	.align		4
        /*000c*/ 	.byte	0x03, 0x1b
        /*000e*/ 	.short	0x00ff


	//----- nvinfo : EIATTR_MERCURY_ISA_VERSION
	.align		4
        /*0010*/ 	.byte	0x03, 0x5f
        /*0012*/ 	.short	0x0101


	//----- nvinfo : EIATTR_VRC_CTA_INIT_COUNT
	.align		4
        /*0014*/ 	.byte	0x02, 0x4a
	.zero		1
	.zero		1


	//----- nvinfo : EIATTR_EXIT_INSTR_OFFSETS
	.align		4
        /*0018*/ 	.byte	0x04, 0x1c
        /*001a*/ 	.short	(.L_54 - .L_53)


	//   ....[0]....
.L_53:
        /*001c*/ 	.word	0x00000010


	//----- nvinfo : EIATTR_SW_WAR
	.align		4
.L_54:
        /*0020*/ 	.byte	0x04, 0x36
        /*0022*/ 	.short	(.L_56 - .L_55)
.L_55:
        /*0024*/ 	.word	0x00000008
.L_56:


//--------------------- .nv.callgraph             --------------------------
	.section	.nv.callgraph,"",@"SHT_CUDA_CALLGRAPH"
	.align	4
	.sectionentsize	8
	.align		4
        /*0000*/ 	.word	0x00000000
	.align		4
        /*0004*/ 	.word	0xffffffff
	.align		4
        /*0008*/ 	.word	0x00000000
	.align		4
        /*000c*/ 	.word	0xfffffffe
	.align		4
        /*0010*/ 	.word	0x00000000
	.align		4
        /*0014*/ 	.word	0xfffffffd
	.align		4
        /*0018*/ 	.word	0x00000000
	.align		4
        /*001c*/ 	.word	0xfffffffc


//--------------------- .nv.constant4             --------------------------
	.section	.nv.constant4,"a",@progbits
	.align	8
	.align		8
.nv.constant4:
        /*0000*/ 	.dword	_ZN41_INTERNAL_8dbf6866_4_k_cu_190a5802_1734354cuda3std3__45__cpo5beginE
	.align		8
        /*0008*/ 	.dword	_ZN41_INTERNAL_8dbf6866_4_k_cu_190a5802_1734354cuda3std3__45__cpo3endE
	.align		8
        /*0010*/ 	.dword	_ZN41_INTERNAL_8dbf6866_4_k_cu_190a5802_1734354cuda3std3__45__cpo6cbeginE
	.align		8
        /*0018*/ 	.dword	_ZN41_INTERNAL_8dbf6866_4_k_cu_190a5802_1734354cuda3std3__45__cpo4cendE
	.align		8
        /*0020*/ 	.dword	_ZN41_INTERNAL_8dbf6866_4_k_cu_190a5802_1734354cuda3std3__45__cpo6rbeginE
	.align		8
        /*0028*/ 	.dword	_ZN41_INTERNAL_8dbf6866_4_k_cu_190a5802_1734354cuda3std3__45__cpo4rendE
	.align		8
        /*0030*/ 	.dword	_ZN41_INTERNAL_8dbf6866_4_k_cu_190a5802_1734354cuda3std3__45__cpo7crbeginE
	.align		8
        /*0038*/ 	.dword	_ZN41_INTERNAL_8dbf6866_4_k_cu_190a5802_1734354cuda3std3__45__cpo5crendE
	.align		8
        /*0040*/ 	.dword	_ZN41_INTERNAL_8dbf6866_4_k_cu_190a5802_1734354cuda3std3__443_GLOBAL__N__8dbf6866_4_k_cu_190a5802_1734356ignoreE
	.align		8
        /*0048*/ 	.dword	_ZN41_INTERNAL_8dbf6866_4_k_cu_190a5802_1734354cuda3std3__419piecewise_constructE
	.align		8
        /*0050*/ 	.dword	_ZN41_INTERNAL_8dbf6866_4_k_cu_190a5802_1734354cuda3std3__48in_placeE
	.align		8
        /*0058*/ 	.dword	_ZN41_INTERNAL_8dbf6866_4_k_cu_190a5802_1734354cuda3std3__420unreachable_sentinelE
	.align		8
        /*0060*/ 	.dword	_ZN41_INTERNAL_8dbf6866_4_k_cu_190a5802_1734354cuda3std3__47nulloptE
	.align		8
        /*0068*/ 	.dword	_ZN41_INTERNAL_8dbf6866_4_k_cu_190a5802_1734354cuda3std3__48unexpectE
	.align		8
        /*0070*/ 	.dword	_ZN41_INTERNAL_8dbf6866_4_k_cu_190a5802_1734354cuda3std6ranges3__45__cpo4swapE
	.align		8
        /*0078*/ 	.dword	_ZN41_INTERNAL_8dbf6866_4_k_cu_190a5802_1734354cuda3std6ranges3__45__cpo9iter_moveE
	.align		8
        /*0080*/ 	.dword	_ZN41_INTERNAL_8dbf6866_4_k_cu_190a5802_1734354cuda3std6ranges3__45__cpo5beginE
	.align		8
        /*0088*/ 	.dword	_ZN41_INTERNAL_8dbf6866_4_k_cu_190a5802_1734354cuda3std6ranges3__45__cpo3endE
	.align		8
        /*0090*/ 	.dword	_ZN41_INTERNAL_8dbf6866_4_k_cu_190a5802_1734354cuda3std6ranges3__45__cpo6cbeginE
	.align		8
        /*0098*/ 	.dword	_ZN41_INTERNAL_8dbf6866_4_k_cu_190a5802_1734354cuda3std6ranges3__45__cpo4cendE
	.align		8
        /*00a0*/ 	.dword	_ZN41_INTERNAL_8dbf6866_4_k_cu_190a5802_1734354cuda3std6ranges3__45__cpo7advanceE
	.align		8
        /*00a8*/ 	.dword	_ZN41_INTERNAL_8dbf6866_4_k_cu_190a5802_1734354cuda3std6ranges3__45__cpo9iter_swapE
	.align		8
        /*00b0*/ 	.dword	_ZN41_INTERNAL_8dbf6866_4_k_cu_190a5802_1734354cuda3std6ranges3__45__cpo4nextE
	.align		8
        /*00b8*/ 	.dword	_ZN41_INTERNAL_8dbf6866_4_k_cu_190a5802_1734354cuda3std6ranges3__45__cpo4prevE
	.align		8
        /*00c0*/ 	.dword	_ZN41_INTERNAL_8dbf6866_4_k_cu_190a5802_1734354cuda3std6ranges3__45__cpo4dataE
	.align		8
        /*00c8*/ 	.dword	_ZN41_INTERNAL_8dbf6866_4_k_cu_190a5802_1734354cuda3std6ranges3__45__cpo5cdataE
	.align		8
        /*00d0*/ 	.dword	_ZN41_INTERNAL_8dbf6866_4_k_cu_190a5802_1734354cuda3std6ranges3__45__cpo4sizeE
	.align		8
        /*00d8*/ 	.dword	_ZN41_INTERNAL_8dbf6866_4_k_cu_190a5802_1734354cuda3std6ranges3__45__cpo5ssizeE
	.align		8
        /*00e0*/ 	.dword	_ZN41_INTERNAL_8dbf6866_4_k_cu_190a5802_1734354cuda3std6ranges3__45__cpo8distanceE
	.align		8
        /*00e8*/ 	.dword	_ZN41_INTERNAL_8dbf6866_4_k_cu_190a5802_1734356thrust24THRUST_300001_SM_1000_NS8cuda_cub3parE
	.align		8
        /*00f0*/ 	.dword	_ZN41_INTERNAL_8dbf6866_4_k_cu_190a5802_1734356thrust24THRUST_300001_SM_1000_NS8cuda_cub10par_nosyncE
	.align		8
        /*00f8*/ 	.dword	_ZN41_INTERNAL_8dbf6866_4_k_cu_190a5802_1734356thrust24THRUST_300001_SM_1000_NS6system6detail10sequential3seqE
	.align		8
        /*0100*/ 	.dword	_ZN41_INTERNAL_8dbf6866_4_k_cu_190a5802_1734356thrust24THRUST_300001_SM_1000_NS6system3cpp3parE
	.align		8
        /*0108*/ 	.dword	_ZN41_INTERNAL_8dbf6866_4_k_cu_190a5802_1734356thrust24THRUST_300001_SM_1000_NS12placeholders2_1E
	.align		8
        /*0110*/ 	.dword	_ZN41_INTERNAL_8dbf6866_4_k_cu_190a5802_1734356thrust24THRUST_300001_SM_1000_NS12placeholders2_2E
	.align		8
        /*0118*/ 	.dword	_ZN41_INTERNAL_8dbf6866_4_k_cu_190a5802_1734356thrust24THRUST_300001_SM_1000_NS12placeholders2_3E
	.align		8
        /*0120*/ 	.dword	_ZN41_INTERNAL_8dbf6866_4_k_cu_190a5802_1734356thrust24THRUST_300001_SM_1000_NS12placeholders2_4E
	.align		8
        /*0128*/ 	.dword	_ZN41_INTERNAL_8dbf6866_4_k_cu_190a5802_1734356thrust24THRUST_300001_SM_1000_NS12placeholders2_5E
	.align		8
        /*0130*/ 	.dword	_ZN41_INTERNAL_8dbf6866_4_k_cu_190a5802_1734356thrust24THRUST_300001_SM_1000_NS12placeholders2_6E
	.align		8
        /*0138*/ 	.dword	_ZN41_INTERNAL_8dbf6866_4_k_cu_190a5802_1734356thrust24THRUST_300001_SM_1000_NS12placeholders2_7E
	.align		8
        /*0140*/ 	.dword	_ZN41_INTERNAL_8dbf6866_4_k_cu_190a5802_1734356thrust24THRUST_300001_SM_1000_NS12placeholders2_8E
	.align		8
        /*0148*/ 	.dword	_ZN41_INTERNAL_8dbf6866_4_k_cu_190a5802_1734356thrust24THRUST_300001_SM_1000_NS12placeholders2_9E
	.align		8
        /*0150*/ 	.dword	_ZN41_INTERNAL_8dbf6866_4_k_cu_190a5802_1734356thrust24THRUST_300001_SM_1000_NS12placeholders3_10E
	.align		8
        /*0158*/ 	.dword	_ZN41_INTERNAL_8dbf6866_4_k_cu_190a5802_1734356thrust24THRUST_300001_SM_1000_NS3seqE
	.align		8
        /*0160*/ 	.dword	_ZN41_INTERNAL_8dbf6866_4_k_cu_190a5802_1734356thrust24THRUST_300001_SM_1000_NS6deviceE


//--------------------- .text._ZN3cub18CUB_300001_SM_10006detail11EmptyKernelIvEEvv --------------------------
	.section	.text._ZN3cub18CUB_300001_SM_10006detail11EmptyKernelIvEEvv,"ax",@progbits
	.align	128
        .global         _ZN3cub18CUB_300001_SM_10006detail11EmptyKernelIvEEvv
        .type           _ZN3cub18CUB_300001_SM_10006detail11EmptyKernelIvEEvv,@function
        .size           _ZN3cub18CUB_300001_SM_10006detail11EmptyKernelIvEEvv,(.L_x_1 - _ZN3cub18CUB_300001_SM_10006detail11EmptyKernelIvEEvv)
        .other          _ZN3cub18CUB_300001_SM_10006detail11EmptyKernelIvEEvv,@"STO_CUDA_ENTRY STV_DEFAULT"
_ZN3cub18CUB_300001_SM_10006detail11EmptyKernelIvEEvv:
.text._ZN3cub18CUB_300001_SM_10006detail11EmptyKernelIvEEvv:
[----:B------:R-:W-:Y:S01]  /*0000*/  LDC R1, c[0x0][0x37c] ;  /* 0x0000df00ff017b82 */ /* 0x000fe20000000800 */
[----:B------:R-:W-:Y:S05]  /*0010*/  EXIT ;  /* 0x000000000000794d */ /* 0x000fea0003800000 */
.L_x_0:
[----:B------:R-:W-:-:S00]  /*0020*/  BRA `(.L_x_0) ;  /* 0xfffffffc00fc7947 */ /* 0x000fc0000383ffff */
[----:B------:R-:W-:-:S00]  /*0030*/  NOP ;  /* 0x0000000000007918 */ /* 0x000fc00000000000 */
        /* <DEDUP_REMOVED lines=12> */
.L_x_1:


//--------------------- .nv.shared.reserved.0     --------------------------
	.section	.nv.shared.reserved.0,"aw",@nobits
	.weak		__nv_reservedSMEM_offset_0_alias
	.size		__nv_reservedSMEM_offset_0_alias, 0, 64
	.other		__nv_reservedSMEM_offset_0_alias,@"STO_CUDA_RESERVED_SHARED STV_DEFAULT"
__nv_reservedSMEM_offset_0_alias:
	.zero		0
	.zero		64


//--------------------- .nv.global                --------------------------
	.section	.nv.global,"aw",@nobits
.nv.global:
	.type		_ZN41_INTERNAL_8dbf6866_4_k_cu_190a5802_1734356thrust24THRUST_300001_SM_1000_NS12placeholders2_8E,@object
	.size		_ZN41_INTERNAL_8dbf6866_4_k_cu_190a5802_1734356thrust24THRUST_300001_SM_1000_NS12placeholders2_8E,(_ZN41_INTERNAL_8dbf6866_4_k_cu_190a5802_1734354cuda3std3__443_GLOBAL__N__8dbf6866_4_k_cu_190a5802_1734356ignoreE - _ZN41_INTERNAL_8dbf6866_4_k_cu_190a5802_1734356thrust24THRUST_300001_SM_1000_NS12placeholders2_8E)
_ZN41_INTERNAL_8dbf6866_4_k_cu_190a5802_1734356thrust24THRUST_300001_SM_1000_NS12placeholders2_8E:
	.zero		1
	.type		_ZN41_INTERNAL_8dbf6866_4_k_cu_190a5802_1734354cuda3std3__443_GLOBAL__N__8dbf6866_4_k_cu_190a5802_1734356ignoreE,@object
	.size		_ZN41_INTERNAL_8dbf6866_4_k_cu_190a5802_1734354cuda3std3__443_GLOBAL__N__8dbf6866_4_k_cu_190a5802_1734356ignoreE,(_ZN41_INTERNAL_8dbf6866_4_k_cu_190a5802_1734354cuda3std6ranges3__45__cpo4dataE - _ZN41_INTERNAL_8dbf6866_4_k_cu_190a5802_1734354cuda3std3__443_GLOBAL__N__8dbf6866_4_k_cu_190a5802_1734356ignoreE)
_ZN41_INTERNAL_8dbf6866_4_k_cu_190a5802_1734354cuda3std3__443_GLOBAL__N__8dbf6866_4_k_cu_190a5802_1734356ignoreE:
	.zero		1
	.type		_ZN41_INTERNAL_8dbf6866_4_k_cu_190a5802_1734354cuda3std6ranges3__45__cpo4dataE,@object
	.size		_ZN41_INTERNAL_8dbf6866_4_k_cu_190a5802_1734354cuda3std6ranges3__45__cpo4dataE,(_ZN41_INTERNAL_8dbf6866_4_k_cu_190a5802_1734356thrust24THRUST_300001_SM_1000_NS6system3cpp3parE - _ZN41_INTERNAL_8dbf6866_4_k_cu_190a5802_1734354cuda3std6ranges3__45__cpo4dataE)
_ZN41_INTERNAL_8dbf6866_4_k_cu_190a5802_1734354cuda3std6ranges3__45__cpo4dataE:
	.zero		1
	.type		_ZN41_INTERNAL_8dbf6866_4_k_cu_190a5802_1734356thrust24THRUST_300001_SM_1000_NS6system3cpp3parE,@object
	.size		_ZN41_INTERNAL_8dbf6866_4_k_cu_190a5802_1734356thrust24THRUST_300001_SM_1000_NS6system3cpp3parE,(_ZN41_INTERNAL_8dbf6866_4_k_cu_190a5802_1734354cuda3std3__45__cpo5beginE - _ZN41_INTERNAL_8dbf6866_4_k_cu_190a5802_1734356thrust24THRUST_300001_SM_1000_NS6system3cpp3parE)
_ZN41_INTERNAL_8dbf6866_4_k_cu_190a5802_1734356thrust24THRUST_300001_SM_1000_NS6system3cpp3parE:
	.zero		1
	.type		_ZN41_INTERNAL_8dbf6866_4_k_cu_190a5802_1734354cuda3std3__45__cpo5beginE,@object
	.size		_ZN41_INTERNAL_8dbf6866_4_k_cu_190a5802_1734354cuda3std3__45__cpo5beginE,(_ZN41_INTERNAL_8dbf6866_4_k_cu_190a5802_1734354cuda3std6ranges3__45__cpo5beginE - _ZN41_INTERNAL_8dbf6866_4_k_cu_190a5802_1734354cuda3std3__45__cpo5beginE)
_ZN41_INTERNAL_8dbf6866_4_k_cu_190a5802_1734354cuda3std3__45__cpo5beginE:
	.zero		1
	.type		_ZN41_INTERNAL_8dbf6866_4_k_cu_190a5802_1734354cuda3std6ranges3__45__cpo5beginE,@object
	.size		_ZN41_INTERNAL_8dbf6866_4_k_cu_190a5802_1734354cuda3std6ranges3__45__cpo5beginE,(_ZN41_INTERNAL_8dbf6866_4_k_cu_190a5802_1734356thrust24THRUST_300001_SM_1000_NS6deviceE - _ZN41_INTERNAL_8dbf6866_4_k_cu_190a5802_1734354cuda3std6ranges3__45__cpo5beginE)
_ZN41_INTERNAL_8dbf6866_4_k_cu_190a5802_1734354cuda3std6ranges3__45__cpo5beginE:
	.zero		1
	.type		_ZN41_INTERNAL_8dbf6866_4_k_cu_190a5802_1734356thrust24THRUST_300001_SM_1000_NS6deviceE,@object
	.size		_ZN41_INTERNAL_8dbf6866_4_k_cu_190a5802_1734356thrust24THRUST_300001_SM_1000_NS6deviceE,(_ZN41_INTERNAL_8dbf6866_4_k_cu_190a5802_1734354cuda3std3__47nulloptE - _ZN41_INTERNAL_8dbf6866_4_k_cu_190a5802_1734356thrust24THRUST_300001_SM_1000_NS6deviceE)
_ZN41_INTERNAL_8dbf6866_4_k_cu_190a5802_1734356thrust24THRUST_300001_SM_1000_NS6deviceE:
	.zero		1
	.type		_ZN41_INTERNAL_8dbf6866_4_k_cu_190a5802_1734354cuda3std3__47nulloptE,@object
	.size		_ZN41_INTERNAL_8dbf6866_4_k_cu_190a5802_1734354cuda3std3__47nulloptE,(_ZN41_INTERNAL_8dbf6866_4_k_cu_190a5802_1734354cuda3std6ranges3__45__cpo8distanceE - _ZN41_INTERNAL_8dbf6866_4_k_cu_190a5802_1734354cuda3std3__47nulloptE)
_ZN41_INTERNAL_8dbf6866_4_k_cu_190a5802_1734354cuda3std3__47nulloptE:
	.zero		1
	.type		_ZN41_INTERNAL_8dbf6866_4_k_cu_190a5802_1734354cuda3std6ranges3__45__cpo8distanceE,@object
	.size		_ZN41_INTERNAL_8dbf6866_4_k_cu_190a5802_1734354cuda3std6ranges3__45__cpo8distanceE,(_ZN41_INTERNAL_8dbf6866_4_k_cu_190a5802_1734356thrust24THRUST_300001_SM_1000_NS12placeholders2_4E - _ZN41_INTERNAL_8dbf6866_4_k_cu_190a5802_1734354cuda3std6ranges3__45__cpo8distanceE)
_ZN41_INTERNAL_8dbf6866_4_k_cu_190a5802_1734354cuda3std6ranges3__45__cpo8distanceE:
	.zero		1
	.type		_ZN41_INTERNAL_8dbf6866_4_k_cu_190a5802_1734356thrust24THRUST_300001_SM_1000_NS12placeholders2_4E,@object
	.size		_ZN41_INTERNAL_8dbf6866_4_k_cu_190a5802_1734356thrust24THRUST_300001_SM_1000_NS12placeholders2_4E,(_ZN41_INTERNAL_8dbf6866_4_k_cu_190a5802_1734354cuda3std3__45__cpo6rbeginE - _ZN41_INTERNAL_8dbf6866_4_k_cu_190a5802_1734356thrust24THRUST_300001_SM_1000_NS12placeholders2_4E)
_ZN41_INTERNAL_8dbf6866_4_k_cu_190a5802_1734356thrust24THRUST_300001_SM_1000_NS12placeholders2_4E:
	.zero		1
	.type		_ZN41_INTERNAL_8dbf6866_4_k_cu_190a5802_1734354cuda3std3__45__cpo6rbeginE,@object
	.size		_ZN41_INTERNAL_8dbf6866_4_k_cu_190a5802_1734354cuda3std3__45__cpo6rbeginE,(_ZN41_INTERNAL_8dbf6866_4_k_cu_190a5802_1734354cuda3std6ranges3__45__cpo7advanceE - _ZN41_INTERNAL_8dbf6866_4_k_cu_190a5802_1734354cuda3std3__45__cpo6rbeginE)
_ZN41_INTERNAL_8dbf6866_4_k_cu_190a5802_1734354cuda3std3__45__cpo6rbeginE:
	.zero		1
	.type		_ZN41_INTERNAL_8dbf6866_4_k_cu_190a5802_1734354cuda3std6ranges3__45__cpo7advanceE,@object
	.size		_ZN41_INTERNAL_8dbf6866_4_k_cu_190a5802_1734354cuda3std6ranges3__45__cpo7advanceE,(_ZN41_INTERNAL_8dbf6866_4_k_cu_190a5802_1734356thrust24THRUST_300001_SM_1000_NS12placeholders3_10E - _ZN41_INTERNAL_8dbf6866_4_k_cu_190a5802_1734354cuda3std6ranges3__45__cpo7advanceE)
_ZN41_INTERNAL_8dbf6866_4_k_cu_190a5802_1734354cuda3std6ranges3__45__cpo7advanceE:
	.zero		1
	.type		_ZN41_INTERNAL_8dbf6866_4_k_cu_190a5802_1734356thrust24THRUST_300001_SM_1000_NS12placeholders3_10E,@object
	.size		_ZN41_INTERNAL_8dbf6866_4_k_cu_190a5802_1734356thrust24THRUST_300001_SM_1000_NS12placeholders3_10E,(_ZN41_INTERNAL_8dbf6866_4_k_cu_190a5802_1734354cuda3std3__48in_placeE - _ZN41_INTERNAL_8dbf6866_4_k_cu_190a5802_1734356thrust24THRUST_300001_SM_1000_NS12placeholders3_10E)
_ZN41_INTERNAL_8dbf6866_4_k_cu_190a5802_1734356thrust24THRUST_300001_SM_1000_NS12placeholders3_10E:
	.zero		1
	.type		_ZN41_INTERNAL_8dbf6866_4_k_cu_190a5802_1734354cuda3std3__48in_placeE,@object
	.size		_ZN41_INTERNAL_8dbf6866_4_k_cu_190a5802_1734354cuda3std3__48in_placeE,(_ZN41_INTERNAL_8dbf6866_4_k_cu_190a5802_1734354cuda3std6ranges3__45__cpo4sizeE - _ZN41_INTERNAL_8dbf6866_4_k_cu_190a5802_1734354cuda3std3__48in_placeE)
_ZN41_INTERNAL_8dbf6866_4_k_cu_190a5802_1734354cuda3std3__48in_placeE:
	.zero		1
	.type		_ZN41_INTERNAL_8dbf6866_4_k_cu_190a5802_1734354cuda3std6ranges3__45__cpo4sizeE,@object
	.size		_ZN41_INTERNAL_8dbf6866_4_k_cu_190a5802_1734354cuda3std6ranges3__45__cpo4sizeE,(_ZN41_INTERNAL_8dbf6866_4_k_cu_190a5802_1734356thrust24THRUST_300001_SM_1000_NS12placeholders2_2E - _ZN41_INTERNAL_8dbf6866_4_k_cu_190a5802_1734354cuda3std6ranges3__45__cpo4sizeE)
_ZN41_INTERNAL_8dbf6866_4_k_cu_190a5802_1734354cuda3std6ranges3__45__cpo4sizeE:
	.zero		1
	.type		_ZN41_INTERNAL_8dbf6866_4_k_cu_190a5802_1734356thrust24THRUST_300001_SM_1000_NS12placeholders2_2E,@object
	.size		_ZN41_INTERNAL_8dbf6866_4_k_cu_190a5802_1734356thrust24THRUST_300001_SM_1000_NS12placeholders2_2E,(_ZN41_INTERNAL_8dbf6866_4_k_cu_190a5802_1734354cuda3std3__45__cpo6cbeginE - _ZN41_INTERNAL_8dbf6866_4_k_cu_190a5802_1734356thrust24THRUST_300001_SM_1000_NS12placeholders2_2E)
_ZN41_INTERNAL_8dbf6866_4_k_cu_190a5802_1734356thrust24THRUST_300001_SM_1000_NS12placeholders2_2E:
	.zero		1
	.type		_ZN41_INTERNAL_8dbf6866_4_k_cu_190a5802_1734354cuda3std3__45__cpo6cbeginE,@object
	.size		_ZN41_INTERNAL_8dbf6866_4_k_cu_190a5802_1734354cuda3std3__45__cpo6cbeginE,(_ZN41_INTERNAL_8dbf6866_4_k_cu_190a5802_1734354cuda3std6ranges3__45__cpo6cbeginE - _ZN41_INTERNAL_8dbf6866_4_k_cu_190a5802_1734354cuda3std3__45__cpo6cbeginE)
_ZN41_INTERNAL_8dbf6866_4_k_cu_190a5802_1734354cuda3std3__45__cpo6cbeginE:
	.zero		1
	.type		_ZN41_INTERNAL_8dbf6866_4_k_cu_190a5802_1734354cuda3std6ranges3__45__cpo6cbeginE,@object
	.size		_ZN41_INTERNAL_8dbf6866_4_k_cu_190a5802_1734354cuda3std6ranges3__45__cpo6cbeginE,(_ZN41_INTERNAL_8dbf6866_4_k_cu_190a5802_1734356thrust24THRUST_300001_SM_1000_NS12placeholders2_6E - _ZN41_INTERNAL_8dbf6866_4_k_cu_190a5802_1734354cuda3std6ranges3__45__cpo6cbeginE)
_ZN41_INTERNAL_8dbf6866_4_k_cu_190a5802_1734354cuda3std6ranges3__45__cpo6cbeginE:
	.zero		1
	.type		_ZN41_INTERNAL_8dbf6866_4_k_cu_190a5802_1734356thrust24THRUST_300001_SM_1000_NS12placeholders2_6E,@object
	.size		_ZN41_INTERNAL_8dbf6866_4_k_cu_190a5802_1734356thrust24THRUST_300001_SM_1000_NS12placeholders2_6E,(_ZN41_INTERNAL_8dbf6866_4_k_cu_190a5802_1734354cuda3std3__45__cpo7crbeginE - _ZN41_INTERNAL_8dbf6866_4_k_cu_190a5802_1734356thrust24THRUST_300001_SM_1000_NS12placeholders2_6E)
_ZN41_INTERNAL_8dbf6866_4_k_cu_190a5802_1734356thrust24THRUST_300001_SM_1000_NS12placeholders2_6E:
	.zero		1
	.type		_ZN41_INTERNAL_8dbf6866_4_k_cu_190a5802_1734354cuda3std3__45__cpo7crbeginE,@object
	.size		_ZN41_INTERNAL_8dbf6866_4_k_cu_190a5802_1734354cuda3std3__45__cpo7crbeginE,(_ZN41_INTERNAL_8dbf6866_4_k_cu_190a5802_1734354cuda3std6ranges3__45__cpo4nextE - _ZN41_INTERNAL_8dbf6866_4_k_cu_190a5802_1734354cuda3std3__45__cpo7crbeginE)
_ZN41_INTERNAL_8dbf6866_4_k_cu_190a5802_1734354cuda3std3__45__cpo7crbeginE:
	.zero		1
	.type		_ZN41_INTERNAL_8dbf6866_4_k_cu_190a5802_1734354cuda3std6ranges3__45__cpo4nextE,@object
	.size		_ZN41_INTERNAL_8dbf6866_4_k_cu_190a5802_1734354cuda3std6ranges3__45__cpo4nextE,(_ZN41_INTERNAL_8dbf6866_4_k_cu_190a5802_1734354cuda3std6ranges3__45__cpo4swapE - _ZN41_INTERNAL_8dbf6866_4_k_cu_190a5802_1734354cuda3std6ranges3__45__cpo4nextE)
_ZN41_INTERNAL_8dbf6866_4_k_cu_190a5802_1734354cuda3std6ranges3__45__cpo4nextE:
	.zero		1
	.type		_ZN41_INTERNAL_8dbf6866_4_k_cu_190a5802_1734354cuda3std6ranges3__45__cpo4swapE,@object
	.size		_ZN41_INTERNAL_8dbf6866_4_k_cu_190a5802_1734354cuda3std6ranges3__45__cpo4swapE,(_ZN41_INTERNAL_8dbf6866_4_k_cu_190a5802_1734356thrust24THRUST_300001_SM_1000_NS8cuda_cub10par_nosyncE - _ZN41_INTERNAL_8dbf6866_4_k_cu_190a5802_1734354cuda3std6ranges3__45__cpo4swapE)
_ZN41_INTERNAL_8dbf6866_4_k_cu_190a5802_1734354cuda3std6ranges3__45__cpo4swapE:
	.zero		1
	.type		_ZN41_INTERNAL_8dbf6866_4_k_cu_190a5802_1734356thrust24THRUST_300001_SM_1000_NS8cuda_cub10par_nosyncE,@object
	.size		_ZN41_INTERNAL_8dbf6866_4_k_cu_190a5802_1734356thrust24THRUST_300001_SM_1000_NS8cuda_cub10par_nosyncE,(_ZN41_INTERNAL_8dbf6866_4_k_cu_190a5802_1734356thrust24THRUST_300001_SM_1000_NS3seqE - _ZN41_INTERNAL_8dbf6866_4_k_cu_190a5802_1734356thrust24THRUST_300001_SM_1000_NS8cuda_cub10par_nosyncE)
_ZN41_INTERNAL_8dbf6866_4_k_cu_190a5802_1734356thrust24THRUST_300001_SM_1000_NS8cuda_cub10par_nosyncE:
	.zero		1
	.type		_ZN41_INTERNAL_8dbf6866_4_k_cu_190a5802_1734356thrust24THRUST_300001_SM_1000_NS3seqE,@object
	.size		_ZN41_INTERNAL_8dbf6866_4_k_cu_190a5802_1734356thrust24THRUST_300001_SM_1000_NS3seqE,(_ZN41_INTERNAL_8dbf6866_4_k_cu_190a5802_1734354cuda3std3__420unreachable_sentinelE - _ZN41_INTERNAL_8dbf6866_4_k_cu_190a5802_1734356thrust24THRUST_300001_SM_1000_NS3seqE)
_ZN41_INTERNAL_8dbf6866_4_k_cu_190a5802_1734356thrust24THRUST_300001_SM_1000_NS3seqE:
	.zero		1
	.type		_ZN41_INTERNAL_8dbf6866_4_k_cu_190a5802_1734354cuda3std3__420unreachable_sentinelE,@object
	.size		_ZN41_INTERNAL_8dbf6866_4_k_cu_190a5802_1734354cuda3std3__420unreachable_sentinelE,(_ZN41_INTERNAL_8dbf6866_4_k_cu_190a5802_1734354cuda3std6ranges3__45__cpo5ssizeE - _ZN41_INTERNAL_8dbf6866_4_k_cu_190a5802_1734354cuda3std3__420unreachable_sentinelE)
_ZN41_INTERNAL_8dbf6866_4_k_cu_190a5802_1734354cuda3std3__420unreachable_sentinelE:
	.zero		1
	.type		_ZN41_INTERNAL_8dbf6866_4_k_cu_190a5802_1734354cuda3std6ranges3__45__cpo5ssizeE,@object
	.size		_ZN41_INTERNAL_8dbf6866_4_k_cu_190a5802_1734354cuda3std6ranges3__45__cpo5ssizeE,(_ZN41_INTERNAL_8dbf6866_4_k_cu_190a5802_1734356thrust24THRUST_300001_SM_1000_NS12placeholders2_3E - _ZN41_INTERNAL_8dbf6866_4_k_cu_190a5802_1734354cuda3std6ranges3__45__cpo5ssizeE)
_ZN41_INTERNAL_8dbf6866_4_k_cu_190a5802_1734354cuda3std6ranges3__45__cpo5ssizeE:
	.zero		1
	.type		_ZN41_INTERNAL_8dbf6866_4_k_cu_190a5802_1734356thrust24THRUST_300001_SM_1000_NS12placeholders2_3E,@object
	.size		_ZN41_INTERNAL_8dbf6866_4_k_cu_190a5802_1734356thrust24THRUST_300001_SM_1000_NS12placeholders2_3E,(_ZN41_INTERNAL_8dbf6866_4_k_cu_190a5802_1734354cuda3std3__45__cpo4cendE - _ZN41_INTERNAL_8dbf6866_4_k_cu_190a5802_1734356thrust24THRUST_300001_SM_1000_NS12placeholders2_3E)
_ZN41_INTERNAL_8dbf6866_4_k_cu_190a5802_1734356thrust24THRUST_300001_SM_1000_NS12placeholders2_3E:
	.zero		1
	.type		_ZN41_INTERNAL_8dbf6866_4_k_cu_190a5802_1734354cuda3std3__45__cpo4cendE,@object
	.size		_ZN41_INTERNAL_8dbf6866_4_k_cu_190a5802_1734354cuda3std3__45__cpo4cendE,(_ZN41_INTERNAL_8dbf6866_4_k_cu_190a5802_1734354cuda3std6ranges3__45__cpo4cendE - _ZN41_INTERNAL_8dbf6866_4_k_cu_190a5802_1734354cuda3std3__45__cpo4cendE)
_ZN41_INTERNAL_8dbf6866_4_k_cu_190a5802_1734354cuda3std3__45__cpo4cendE:
	.zero		1
	.type		_ZN41_INTERNAL_8dbf6866_4_k_cu_190a5802_1734354cuda3std6ranges3__45__cpo4cendE,@object
	.size		_ZN41_INTERNAL_8dbf6866_4_k_cu_190a5802_1734354cuda3std6ranges3__45__cpo4cendE,(_ZN41_INTERNAL_8dbf6866_4_k_cu_190a5802_1734356thrust24THRUST_300001_SM_1000_NS12placeholders2_7E - _ZN41_INTERNAL_8dbf6866_4_k_cu_190a5802_1734354cuda3std6ranges3__45__cpo4cendE)
_ZN41_INTERNAL_8dbf6866_4_k_cu_190a5802_1734354cuda3std6ranges3__45__cpo4cendE:
	.zero		1
	.type		_ZN41_INTERNAL_8dbf6866_4_k_cu_190a5802_1734356thrust24THRUST_300001_SM_1000_NS12placeholders2_7E,@object
	.size		_ZN41_INTERNAL_8dbf6866_4_k_cu_190a5802_1734356thrust24THRUST_300001_SM_1000_NS12placeholders2_7E,(_ZN41_INTERNAL_8dbf6866_4_k_cu_190a5802_1734354cuda3std3__45__cpo5crendE - _ZN41_INTERNAL_8dbf6866_4_k_cu_190a5802_1734356thrust24THRUST_300001_SM_1000_NS12placeholders2_7E)
_ZN41_INTERNAL_8dbf6866_4_k_cu_190a5802_1734356thrust24THRUST_300001_SM_1000_NS12placeholders2_7E:
	.zero		1
	.type		_ZN41_INTERNAL_8dbf6866_4_k_cu_190a5802_1734354cuda3std3__45__cpo5crendE,@object
	.size		_ZN41_INTERNAL_8dbf6866_4_k_cu_190a5802_1734354cuda3std3__45__cpo5crendE,(_ZN41_INTERNAL_8dbf6866_4_k_cu_190a5802_1734354cuda3std6ranges3__45__cpo4prevE - _ZN41_INTERNAL_8dbf6866_4_k_cu_190a5802_1734354cuda3std3__45__cpo5crendE)
_ZN41_INTERNAL_8dbf6866_4_k_cu_190a5802_1734354cuda3std3__45__cpo5crendE:
	.zero		1
	.type		_ZN41_INTERNAL_8dbf6866_4_k_cu_190a5802_1734354cuda3std6ranges3__45__cpo4prevE,@object
	.size		_ZN41_INTERNAL_8dbf6866_4_k_cu_190a5802_1734354cuda3std6ranges3__45__cpo4prevE,(_ZN41_INTERNAL_8dbf6866_4_k_cu_190a5802_1734354cuda3std6ranges3__45__cpo9iter_moveE - _ZN41_INTERNAL_8dbf6866_4_k_cu_190a5802_1734354cuda3std6ranges3__45__cpo4prevE)
_ZN41_INTERNAL_8dbf6866_4_k_cu_190a5802_1734354cuda3std6ranges3__45__cpo4prevE:
	.zero		1
	.type		_ZN41_INTERNAL_8dbf6866_4_k_cu_190a5802_1734354cuda3std6ranges3__45__cpo9iter_moveE,@object
	.size		_ZN41_INTERNAL_8dbf6866_4_k_cu_190a5802_1734354cuda3std6ranges3__45__cpo9iter_moveE,(_ZN41_INTERNAL_8dbf6866_4_k_cu_190a5802_1734356thrust24THRUST_300001_SM_1000_NS6system6detail10sequential3seqE - _ZN41_INTERNAL_8dbf6866_4_k_cu_190a5802_1734354cuda3std6ranges3__45__cpo9iter_moveE)
_ZN41_INTERNAL_8dbf6866_4_k_cu_190a5802_1734354cuda3std6ranges3__45__cpo9iter_moveE:
	.zero		1
	.type		_ZN41_INTERNAL_8dbf6866_4_k_cu_190a5802_1734356thrust24THRUST_300001_SM_1000_NS6system6detail10sequential3seqE,@object
	.size		_ZN41_INTERNAL_8dbf6866_4_k_cu_190a5802_1734356thrust24THRUST_300001_SM_1000_NS6system6detail10sequential3seqE,(_ZN41_INTERNAL_8dbf6866_4_k_cu_190a5802_1734356thrust24THRUST_300001_SM_1000_NS12placeholders2_9E - _ZN41_INTERNAL_8dbf6866_4_k_cu_190a5802_1734356thrust24THRUST_300001_SM_1000_NS6system6detail10sequential3seqE)
_ZN41_INTERNAL_8dbf6866_4_k_cu_190a5802_1734356thrust24THRUST_300001_SM_1000_NS6system6detail10sequential3seqE:
	.zero		1
	.type		_ZN41_INTERNAL_8dbf6866_4_k_cu_190a5802_1734356thrust24THRUST_300001_SM_1000_NS12placeholders2_9E,@object
	.size		_ZN41_INTERNAL_8dbf6866_4_k_cu_190a5802_1734356thrust24THRUST_300001_SM_1000_NS12placeholders2_9E,(_ZN41_INTERNAL_8dbf6866_4_k_cu_190a5802_1734354cuda3std3__419piecewise_constructE - _ZN41_INTERNAL_8dbf6866_4_k_cu_190a5802_1734356thrust24THRUST_300001_SM_1000_NS12placeholders2_9E)
_ZN41_INTERNAL_8dbf6866_4_k_cu_190a5802_1734356thrust24THRUST_300001_SM_1000_NS12placeholders2_9E:
	.zero		1
	.type		_ZN41_INTERNAL_8dbf6866_4_k_cu_190a5802_1734354cuda3std3__419piecewise_constructE,@object
	.size		_ZN41_INTERNAL_8dbf6866_4_k_cu_190a5802_1734354cuda3std3__419piecewise_constructE,(_ZN41_INTERNAL_8dbf6866_4_k_cu_190a5802_1734354cuda3std6ranges3__45__cpo5cdataE - _ZN41_INTERNAL_8dbf6866_4_k_cu_190a5802_1734354cuda3std3__419piecewise_constructE)
_ZN41_INTERNAL_8dbf6866_4_k_cu_190a5802_1734354cuda3std3__419piecewise_constructE:
	.zero		1
	.type		_ZN41_INTERNAL_8dbf6866_4_k_cu_190a5802_1734354cuda3std6ranges3__45__cpo5cdataE,@object
	.size		_ZN41_INTERNAL_8dbf6866_4_k_cu_190a5802_1734354cuda3std6ranges3__45__cpo5cdataE,(_ZN41_INTERNAL_8dbf6866_4_k_cu_190a5802_1734356thrust24THRUST_300001_SM_1000_NS12placeholders2_1E - _ZN41_INTERNAL_8dbf6866_4_k_cu_190a5802_1734354cuda3std6ranges3__45__cpo5cdataE)
_ZN41_INTERNAL_8dbf6866_4_k_cu_190a5802_1734354cuda3std6ranges3__45__cpo5cdataE:
	.zero		1
	.type		_ZN41_INTERNAL_8dbf6866_4_k_cu_190a5802_1734356thrust24THRUST_300001_SM_1000_NS12placeholders2_1E,@object
	.size		_ZN41_INTERNAL_8dbf6866_4_k_cu_190a5802_1734356thrust24THRUST_300001_SM_1000_NS12placeholders2_1E,(_ZN41_INTERNAL_8dbf6866_4_k_cu_190a5802_1734354cuda3std3__45__cpo3endE - _ZN41_INTERNAL_8dbf6866_4_k_cu_190a5802_1734356thrust24THRUST_300001_SM_1000_NS12placeholders2_1E)
_ZN41_INTERNAL_8dbf6866_4_k_cu_190a5802_1734356thrust24THRUST_300001_SM_1000_NS12placeholders2_1E:
	.zero		1
	.type		_ZN41_INTERNAL_8dbf6866_4_k_cu_190a5802_1734354cuda3std3__45__cpo3endE,@object
	.size		_ZN41_INTERNAL_8dbf6866_4_k_cu_190a5802_1734354cuda3std3__45__cpo3endE,(_ZN41_INTERNAL_8dbf6866_4_k_cu_190a5802_1734354cuda3std6ranges3__45__cpo3endE - _ZN41_INTERNAL_8dbf6866_4_k_cu_190a5802_1734354cuda3std3__45__cpo3endE)
_ZN41_INTERNAL_8dbf6866_4_k_cu_190a5802_1734354cuda3std3__45__cpo3endE:
	.zero		1
	.type		_ZN41_INTERNAL_8dbf6866_4_k_cu_190a5802_1734354cuda3std6ranges3__45__cpo3endE,@object
	.size		_ZN41_INTERNAL_8dbf6866_4_k_cu_190a5802_1734354cuda3std6ranges3__45__cpo3endE,(_ZN41_INTERNAL_8dbf6866_4_k_cu_190a5802_1734356thrust24THRUST_300001_SM_1000_NS12placeholders2_5E - _ZN41_INTERNAL_8dbf6866_4_k_cu_190a5802_1734354cuda3std6ranges3__45__cpo3endE)
_ZN41_INTERNAL_8dbf6866_4_k_cu_190a5802_1734354cuda3std6ranges3__45__cpo3endE:
	.zero		1
	.type		_ZN41_INTERNAL_8dbf6866_4_k_cu_190a5802_1734356thrust24THRUST_300001_SM_1000_NS12placeholders2_5E,@object
	.size		_ZN41_INTERNAL_8dbf6866_4_k_cu_190a5802_1734356thrust24THRUST_300001_SM_1000_NS12placeholders2_5E,(_ZN41_INTERNAL_8dbf6866_4_k_cu_190a5802_1734354cuda3std3__45__cpo4rendE - _ZN41_INTERNAL_8dbf6866_4_k_cu_190a5802_1734356thrust24THRUST_300001_SM_1000_NS12placeholders2_5E)
_ZN41_INTERNAL_8dbf6866_4_k_cu_190a5802_1734356thrust24THRUST_300001_SM_1000_NS12placeholders2_5E:
	.zero		1
	.type		_ZN41_INTERNAL_8dbf6866_4_k_cu_190a5802_1734354cuda3std3__45__cpo4rendE,@object
	.size		_ZN41_INTERNAL_8dbf6866_4_k_cu_190a5802_1734354cuda3std3__45__cpo4rendE,(_ZN41_INTERNAL_8dbf6866_4_k_cu_190a5802_1734354cuda3std6ranges3__45__cpo9iter_swapE - _ZN41_INTERNAL_8dbf6866_4_k_cu_190a5802_1734354cuda3std3__45__cpo4rendE)
_ZN41_INTERNAL_8dbf6866_4_k_cu_190a5802_1734354cuda3std3__45__cpo4rendE:
	.zero		1
	.type		_ZN41_INTERNAL_8dbf6866_4_k_cu_190a5802_1734354cuda3std6ranges3__45__cpo9iter_swapE,@object
	.size		_ZN41_INTERNAL_8dbf6866_4_k_cu_190a5802_1734354cuda3std6ranges3__45__cpo9iter_swapE,(_ZN41_INTERNAL_8dbf6866_4_k_cu_190a5802_1734354cuda3std3__48unexpectE - _ZN41_INTERNAL_8dbf6866_4_k_cu_190a5802_1734354cuda3std6ranges3__45__cpo9iter_swapE)
_ZN41_INTERNAL_8dbf6866_4_k_cu_190a5802_1734354cuda3std6ranges3__45__cpo9iter_swapE:
	.zero		1
	.type		_ZN41_INTERNAL_8dbf6866_4_k_cu_190a5802_1734354cuda3std3__48unexpectE,@object
	.size		_ZN41_INTERNAL_8dbf6866_4_k_cu_190a5802_1734354cuda3std3__48unexpectE,(_ZN41_INTERNAL_8dbf6866_4_k_cu_190a5802_1734356thrust24THRUST_300001_SM_1000_NS8cuda_cub3parE - _ZN41_INTERNAL_8dbf6866_4_k_cu_190a5802_1734354cuda3std3__48unexpectE)
_ZN41_INTERNAL_8dbf6866_4_k_cu_190a5802_1734354cuda3std3__48unexpectE:
	.zero		1
	.type		_ZN41_INTERNAL_8dbf6866_4_k_cu_190a5802_1734356thrust24THRUST_300001_SM_1000_NS8cuda_cub3parE,@object
	.size		_ZN41_INTERNAL_8dbf6866_4_k_cu_190a5802_1734356thrust24THRUST_300001_SM_1000_NS8cuda_cub3parE,(.L_29 - _ZN41_INTERNAL_8dbf6866_4_k_cu_190a5802_1734356thrust24THRUST_300001_SM_1000_NS8cuda_cub3parE)
_ZN41_INTERNAL_8dbf6866_4_k_cu_190a5802_1734356thrust24THRUST_300001_SM_1000_NS8cuda_cub3parE:
	.zero		1
.L_29:


//--------------------- .nv.constant0._ZN3cub18CUB_300001_SM_10006detail11EmptyKernelIvEEvv --------------------------
	.section	.nv.constant0._ZN3cub18CUB_300001_SM_10006detail11EmptyKernelIvEEvv,"a",@progbits
	.sectionflags	@""
	.align	4
.nv.constant0._ZN3cub18CUB_300001_SM_10006detail11EmptyKernelIvEEvv:
	.zero		896


//--------------------- SYMBOLS --------------------------

	.type		.nv.reservedSmem.offset0,@object
	.size		.nv.reservedSmem.offset0,0x4
